	.target	sm_80

	.elftype	@"ET_EXEC"


//--------------------- .note.nv.tkinfo           --------------------------
	.section	.note.nv.tkinfo,"",@"SHT_NOTE"
	.sectionflags	@"SHF_NOTE_NV_TKINFO"
	.tkinfo
        /*0018*/ 	.word	0x00000002
        /*0030*/ 	.string	""
        /*0030*/ 	.string	"ptxas"
        /*0030*/ 	.string	"Cuda compilation tools, release 13.0, V13.0.88"
        /*0030*/ 	.string	"Build cuda_13.0.r13.0/compiler.36424714_0"
        /*0030*/ 	.string	"-v  -suppress-debug-info  -lineinfo  -arch sm_80 "



//--------------------- .note.nv.cuinfo           --------------------------
	.section	.note.nv.cuinfo,"",@"SHT_NOTE"
	.sectionflags	@"SHF_NOTE_NV_CUINFO"
        /*0018*/ 	.short	0x0002
        /*001a*/ 	.short	0x0050
        /*001c*/ 	.short	0x0082
	.zero		2


//--------------------- .nv.info                  --------------------------
	.section	.nv.info,"",@"SHT_CUDA_INFO"
	.align	4


	//----- nvinfo : EIATTR_REGCOUNT
	.align		4
        /*0000*/ 	.byte	0x04, 0x2f
        /*0002*/ 	.short	(.L_1 - .L_0)
	.align		4
.L_0:
        /*0004*/ 	.word	index@(matmul_kernel)
        /*0008*/ 	.word	0x00000030


	//----- nvinfo : EIATTR_FRAME_SIZE
	.align		4
.L_1:
        /*000c*/ 	.byte	0x04, 0x11
        /*000e*/ 	.short	(.L_3 - .L_2)
	.align		4
.L_2:
        /*0010*/ 	.word	index@(matmul_kernel)
        /*0014*/ 	.word	0x00000000


	//----- nvinfo : EIATTR_MIN_STACK_SIZE
	.align		4
.L_3:
        /*0018*/ 	.byte	0x04, 0x12
        /*001a*/ 	.short	(.L_5 - .L_4)
	.align		4
.L_4:
        /*001c*/ 	.word	index@(matmul_kernel)
        /*0020*/ 	.word	0x00000000
.L_5:


//--------------------- .nv.info.matmul_kernel    --------------------------
	.section	.nv.info.matmul_kernel,"",@"SHT_CUDA_INFO"
	.sectionflags	@""
	.align	4


	//----- nvinfo : EIATTR_CUDA_API_VERSION
	.align		4
        /*0000*/ 	.byte	0x04, 0x37
        /*0002*/ 	.short	(.L_7 - .L_6)
.L_6:
        /*0004*/ 	.word	0x00000082


	//----- nvinfo : EIATTR_SW2861232_WAR
	.align		4
.L_7:
        /*0008*/ 	.byte	0x01, 0x35
	.zero		2


	//----- nvinfo : EIATTR_PARAM_CBANK
	.align		4
        /*000c*/ 	.byte	0x04, 0x0a
        /*000e*/ 	.short	(.L_9 - .L_8)
	.align		4
.L_8:
        /*0010*/ 	.word	index@(.nv.constant0.matmul_kernel)
        /*0014*/ 	.short	0x0160
        /*0016*/ 	.short	0x0050


	//----- nvinfo : EIATTR_CBANK_PARAM_SIZE
	.align		4
.L_9:
        /*0018*/ 	.byte	0x03, 0x19
        /*001a*/ 	.short	0x0050


	//----- nvinfo : EIATTR_KPARAM_INFO
	.align		4
        /*001c*/ 	.byte	0x04, 0x17
        /*001e*/ 	.short	(.L_11 - .L_10)
.L_10:
        /*0020*/ 	.word	0x00000000
        /*0024*/ 	.short	0x000d
        /*0026*/ 	.short	0x0048
        /*0028*/ 	.byte	0x00, 0xf4, 0x21, 0x00


	//----- nvinfo : EIATTR_KPARAM_INFO
	.align		4
.L_11:
        /*002c*/ 	.byte	0x04, 0x17
        /*002e*/ 	.short	(.L_13 - .L_12)
.L_12:
        /*0030*/ 	.word	0x00000000
        /*0034*/ 	.short	0x000c
        /*0036*/ 	.short	0x0040
        /*0038*/ 	.byte	0x00, 0xf4, 0x21, 0x00


	//----- nvinfo : EIATTR_KPARAM_INFO
	.align		4
.L_13:
        /*003c*/ 	.byte	0x04, 0x17
        /*003e*/ 	.short	(.L_15 - .L_14)
.L_14:
        /*0040*/ 	.word	0x00000000
        /*0044*/ 	.short	0x000b
        /*0046*/ 	.short	0x0038
        /*0048*/ 	.byte	0x00, 0xf0, 0x11, 0x00


	//----- nvinfo : EIATTR_KPARAM_INFO
	.align		4
.L_15:
        /*004c*/ 	.byte	0x04, 0x17
        /*004e*/ 	.short	(.L_17 - .L_16)
.L_16:
        /*0050*/ 	.word	0x00000000
        /*0054*/ 	.short	0x000a
        /*0056*/ 	.short	0x0034
        /*0058*/ 	.byte	0x00, 0xf0, 0x11, 0x00


	//----- nvinfo : EIATTR_KPARAM_INFO
	.align		4
.L_17:
        /*005c*/ 	.byte	0x04, 0x17
        /*005e*/ 	.short	(.L_19 - .L_18)
.L_18:
        /*0060*/ 	.word	0x00000000
        /*0064*/ 	.short	0x0009
        /*0066*/ 	.short	0x0030
        /*0068*/ 	.byte	0x00, 0xf0, 0x11, 0x00


	//----- nvinfo : EIATTR_KPARAM_INFO
	.align		4
.L_19:
        /*006c*/ 	.byte	0x04, 0x17
        /*006e*/ 	.short	(.L_21 - .L_20)
.L_20:
        /*0070*/ 	.word	0x00000000
        /*0074*/ 	.short	0x0008
        /*0076*/ 	.short	0x002c
        /*0078*/ 	.byte	0x00, 0xf0, 0x11, 0x00


	//----- nvinfo : EIATTR_KPARAM_INFO
	.align		4
.L_21:
        /*007c*/ 	.byte	0x04, 0x17
        /*007e*/ 	.short	(.L_23 - .L_22)
.L_22:
        /*0080*/ 	.word	0x00000000
        /*0084*/ 	.short	0x0007
        /*0086*/ 	.short	0x0028
        /*0088*/ 	.byte	0x00, 0xf0, 0x11, 0x00


	//----- nvinfo : EIATTR_KPARAM_INFO
	.align		4
.L_23:
        /*008c*/ 	.byte	0x04, 0x17
        /*008e*/ 	.short	(.L_25 - .L_24)
.L_24:
        /*0090*/ 	.word	0x00000000
        /*0094*/ 	.short	0x0006
        /*0096*/ 	.short	0x0024
        /*0098*/ 	.byte	0x00, 0xf0, 0x11, 0x00


	//----- nvinfo : EIATTR_KPARAM_INFO
	.align		4
.L_25:
        /*009c*/ 	.byte	0x04, 0x17
        /*009e*/ 	.short	(.L_27 - .L_26)
.L_26:
        /*00a0*/ 	.word	0x00000000
        /*00a4*/ 	.short	0x0005
        /*00a6*/ 	.short	0x0020
        /*00a8*/ 	.byte	0x00, 0xf0, 0x11, 0x00


	//----- nvinfo : EIATTR_KPARAM_INFO
	.align		4
.L_27:
        /*00ac*/ 	.byte	0x04, 0x17
        /*00ae*/ 	.short	(.L_29 - .L_28)
.L_28:
        /*00b0*/ 	.word	0x00000000
        /*00b4*/ 	.short	0x0004
        /*00b6*/ 	.short	0x001c
        /*00b8*/ 	.byte	0x00, 0xf0, 0x11, 0x00


	//----- nvinfo : EIATTR_KPARAM_INFO
	.align		4
.L_29:
        /*00bc*/ 	.byte	0x04, 0x17
        /*00be*/ 	.short	(.L_31 - .L_30)
.L_30:
        /*00c0*/ 	.word	0x00000000
        /*00c4*/ 	.short	0x0003
        /*00c6*/ 	.short	0x0018
        /*00c8*/ 	.byte	0x00, 0xf0, 0x11, 0x00


	//----- nvinfo : EIATTR_KPARAM_INFO
	.align		4
.L_31:
        /*00cc*/ 	.byte	0x04, 0x17
        /*00ce*/ 	.short	(.L_33 - .L_32)
.L_32:
        /*00d0*/ 	.word	0x00000000
        /*00d4*/ 	.short	0x0002
        /*00d6*/ 	.short	0x0010
        /*00d8*/ 	.byte	0x00, 0xf4, 0x21, 0x00


	//----- nvinfo : EIATTR_KPARAM_INFO
	.align		4
.L_33:
        /*00dc*/ 	.byte	0x04, 0x17
        /*00de*/ 	.short	(.L_35 - .L_34)
.L_34:
        /*00e0*/ 	.word	0x00000000
        /*00e4*/ 	.short	0x0001
        /*00e6*/ 	.short	0x0008
        /*00e8*/ 	.byte	0x00, 0xf4, 0x21, 0x00


	//----- nvinfo : EIATTR_KPARAM_INFO
	.align		4
.L_35:
        /*00ec*/ 	.byte	0x04, 0x17
        /*00ee*/ 	.short	(.L_37 - .L_36)
.L_36:
        /*00f0*/ 	.word	0x00000000
        /*00f4*/ 	.short	0x0000
        /*00f6*/ 	.short	0x0000
        /*00f8*/ 	.byte	0x00, 0xf4, 0x21, 0x00


	//----- nvinfo : EIATTR_MAXREG_COUNT
	.align		4
.L_37:
        /*00fc*/ 	.byte	0x03, 0x1b
        /*00fe*/ 	.short	0x00ff


	//----- nvinfo : EIATTR_NUM_BARRIERS
	.align		4
        /*0100*/ 	.byte	0x02, 0x4c
        /*0102*/ 	.byte	0x01
	.zero		1


	//----- nvinfo : EIATTR_MERCURY_ISA_VERSION
	.align		4
        /*0104*/ 	.byte	0x03, 0x5f
        /*0106*/ 	.short	0x0000


	//----- nvinfo : EIATTR_EXIT_INSTR_OFFSETS
	.align		4
        /*0108*/ 	.byte	0x04, 0x1c
        /*010a*/ 	.short	(.L_39 - .L_38)


	//   ....[0]....
.L_38:
        /*010c*/ 	.word	0x000013d0


	//   ....[1]....
        /*0110*/ 	.word	0x00001400


	//----- nvinfo : EIATTR_REQNTID
	.align		4
.L_39:
        /*0114*/ 	.byte	0x04, 0x10
        /*0116*/ 	.short	(.L_41 - .L_40)
.L_40:
        /*0118*/ 	.word	0x00000100
        /*011c*/ 	.word	0x00000001
        /*0120*/ 	.word	0x00000001
.L_41:


//--------------------- .nv.callgraph             --------------------------
	.section	.nv.callgraph,"",@"SHT_CUDA_CALLGRAPH"
	.align	4
	.sectionentsize	8
	.align		4
        /*0000*/ 	.word	0x00000000
	.align		4
        /*0004*/ 	.word	0xffffffff
	.align		4
        /*0008*/ 	.word	0x00000000
	.align		4
        /*000c*/ 	.word	0xfffffffe
	.align		4
        /*0010*/ 	.word	0x00000000
	.align		4
        /*0014*/ 	.word	0xfffffffd
	.align		4
        /*0018*/ 	.word	0x00000000
	.align		4
        /*001c*/ 	.word	0xfffffffc


//--------------------- .nv.rel.action            --------------------------
	.section	.nv.rel.action,"",@"SHT_CUDA_RELOCINFO"
	.align	8
	.sectionentsize	8
        /*0000*/ 	.byte	0x73, 0x00, 0x00, 0x00, 0x00, 0x00, 0x00, 0x00, 0x00, 0x00, 0x00, 0x11, 0x25, 0x00, 0x05, 0x36


//--------------------- .nv.constant0.matmul_kernel --------------------------
	.section	.nv.constant0.matmul_kernel,"a",@progbits
	.sectionflags	@""
	.align	4
.nv.constant0.matmul_kernel:
	.zero		432


//--------------------- .text.matmul_kernel       --------------------------
	.section	.text.matmul_kernel,"ax",@progbits
	.sectioninfo	@"SHI_REGISTERS=48"
	.align	128
        .global         matmul_kernel
        .type           matmul_kernel,@function
        .size           matmul_kernel,(.L_x_3 - matmul_kernel)
        .other          matmul_kernel,@"STO_CUDA_ENTRY STV_DEFAULT"
matmul_kernel:
.text.matmul_kernel:
[----:B------:R-:W-:Y:S02]  /*0000*/  IMAD.MOV.U32 R1, RZ, RZ, c[0x0][0x28] ;  /* 0x00000a00ff017624 */ /* 0x000fe400078e00ff */
[----:B------:R-:W-:Y:S01]  /*0010*/  IMAD.MOV.U32 R0, RZ, RZ, 0x1f ;  /* 0x0000001fff007424 */ /* 0x000fe200078e00ff */
[----:B------:R-:W0:Y:S01]  /*0020*/  S2R R5, SR_CTAID.X ;  /* 0x0000000000057919 */ /* 0x000e220000002500 */
[----:B------:R-:W-:Y:S01]  /*0030*/  IMAD.MOV.U32 R31, RZ, RZ, c[0x0][0x180] ;  /* 0x00006000ff1f7624 */ /* 0x000fe200078e00ff */
[----:B------:R-:W-:Y:S02]  /*0040*/  ULDC.64 UR6, c[0x0][0x118] ;  /* 0x0000460000067ab9 */ /* 0x000fe40000000a00 */
[----:B------:R-:W-:Y:S02]  /*0050*/  IADD3 R0, R0, c[0x0][0x17c], RZ ;  /* 0x00005f0000007a10 */ /* 0x000fe40007ffe0ff */
[----:B------:R-:W-:Y:S02]  /*0060*/  IADD3 R31, R31, 0x1f, RZ ;  /* 0x0000001f1f1f7810 */ /* 0x000fe40007ffe0ff */
[----:B------:R-:W-:-:S04]  /*0070*/  SHF.R.S32.HI R3, RZ, 0x1f, R0 ;  /* 0x0000001fff037819 */ /* 0x000fc80000011400 */
[----:B------:R-:W-:-:S04]  /*0080*/  LEA.HI R3, R3, R0, RZ, 0x5 ;  /* 0x0000000003037211 */ /* 0x000fc800078f28ff */
[----:B------:R-:W-:-:S05]  /*0090*/  SHF.R.S32.HI R3, RZ, 0x5, R3 ;  /* 0x00000005ff037819 */ /* 0x000fca0000011403 */
[----:B------:R-:W-:Y:S01]  /*00a0*/  IMAD.SHL.U32 R4, R3, 0x8, RZ ;  /* 0x0000000803047824 */ /* 0x000fe200078e00ff */
[----:B0-----:R-:W-:-:S04]  /*00b0*/  IABS R8, R5 ;  /* 0x0000000500087213 */ /* 0x001fc80000000000 */
[-C--:B------:R-:W-:Y:S02]  /*00c0*/  IABS R7, R4.reuse ;  /* 0x0000000400077213 */ /* 0x080fe40000000000 */
[----:B------:R-:W-:Y:S02]  /*00d0*/  IABS R10, R4 ;  /* 0x00000004000a7213 */ /* 0x000fe40000000000 */
[----:B------:R-:W0:Y:S08]  /*00e0*/  I2F.RP R0, R7 ;  /* 0x0000000700007306 */ /* 0x000e300000209400 */
[----:B0-----:R-:W0:Y:S02]  /*00f0*/  MUFU.RCP R0, R0 ;  /* 0x0000000000007308 */ /* 0x001e240000001000 */
[----:B0-----:R-:W-:Y:S01]  /*0100*/  IADD3 R2, R0, 0xffffffe, RZ ;  /* 0x0ffffffe00027810 */ /* 0x001fe20007ffe0ff */
[----:B------:R-:W-:-:S05]  /*0110*/  IMAD.MOV R0, RZ, RZ, -R10 ;  /* 0x000000ffff007224 */ /* 0x000fca00078e0a0a */
[----:B------:R0:W1:Y:S02]  /*0120*/  F2I.FTZ.U32.TRUNC.NTZ R3, R2 ;  /* 0x0000000200037305 */ /* 0x000064000021f000 */
[----:B0-----:R-:W-:Y:S02]  /*0130*/  IMAD.MOV.U32 R2, RZ, RZ, RZ ;  /* 0x000000ffff027224 */ /* 0x001fe400078e00ff */
[----:B-1----:R-:W-:-:S04]  /*0140*/  IMAD.MOV R6, RZ, RZ, -R3 ;  /* 0x000000ffff067224 */ /* 0x002fc800078e0a03 */
[----:B------:R-:W-:Y:S02]  /*0150*/  IMAD R9, R6, R7, RZ ;  /* 0x0000000706097224 */ /* 0x000fe400078e02ff */
[----:B------:R-:W-:Y:S02]  /*0160*/  IMAD.MOV.U32 R6, RZ, RZ, R8 ;  /* 0x000000ffff067224 */ /* 0x000fe400078e0008 */
[----:B------:R-:W-:-:S06]  /*0170*/  IMAD.HI.U32 R3, R3, R9, R2 ;  /* 0x0000000903037227 */ /* 0x000fcc00078e0002 */
[----:B------:R-:W-:-:S04]  /*0180*/  IMAD.HI.U32 R3, R3, R6, RZ ;  /* 0x0000000603037227 */ /* 0x000fc800078e00ff */
[----:B------:R-:W-:-:S05]  /*0190*/  IMAD R0, R3, R0, R6 ;  /* 0x0000000003007224 */ /* 0x000fca00078e0206 */
[----:B------:R-:W-:-:S13]  /*01a0*/  ISETP.GT.U32.AND P1, PT, R7, R0, PT ;  /* 0x000000000700720c */ /* 0x000fda0003f24070 */
[----:B------:R-:W-:Y:S01]  /*01b0*/  @!P1 IMAD.IADD R0, R0, 0x1, -R7 ;  /* 0x0000000100009824 */ /* 0x000fe200078e0a07 */
[----:B------:R-:W-:Y:S02]  /*01c0*/  @!P1 IADD3 R3, R3, 0x1, RZ ;  /* 0x0000000103039810 */ /* 0x000fe40007ffe0ff */
[----:B------:R-:W-:Y:S02]  /*01d0*/  ISETP.NE.AND P1, PT, R4, RZ, PT ;  /* 0x000000ff0400720c */ /* 0x000fe40003f25270 */
[----:B------:R-:W-:Y:S02]  /*01e0*/  ISETP.GE.U32.AND P0, PT, R0, R7, PT ;  /* 0x000000070000720c */ /* 0x000fe40003f06070 */
[----:B------:R-:W-:-:S04]  /*01f0*/  LOP3.LUT R0, R5, R4, RZ, 0x3c, !PT ;  /* 0x0000000405007212 */ /* 0x000fc800078e3cff */
[----:B------:R-:W-:Y:S01]  /*0200*/  ISETP.GE.AND P2, PT, R0, RZ, PT ;  /* 0x000000ff0000720c */ /* 0x000fe20003f46270 */
[----:B------:R-:W-:-:S05]  /*0210*/  IMAD.MOV.U32 R0, RZ, RZ, c[0x0][0x178] ;  /* 0x00005e00ff007624 */ /* 0x000fca00078e00ff */
[----:B------:R-:W-:Y:S02]  /*0220*/  IADD3 R0, R0, 0xf, RZ ;  /* 0x0000000f00007810 */ /* 0x000fe40007ffe0ff */
[----:B------:R-:W-:-:S05]  /*0230*/  @P0 IADD3 R3, R3, 0x1, RZ ;  /* 0x0000000103030810 */ /* 0x000fca0007ffe0ff */
[----:B------:R-:W-:Y:S01]  /*0240*/  IMAD.MOV.U32 R2, RZ, RZ, R3 ;  /* 0x000000ffff027224 */ /* 0x000fe200078e0003 */
[----:B------:R-:W-:-:S03]  /*0250*/  SHF.R.S32.HI R3, RZ, 0x1f, R0 ;  /* 0x0000001fff037819 */ /* 0x000fc60000011400 */
[----:B------:R-:W-:Y:S01]  /*0260*/  @!P2 IMAD.MOV R2, RZ, RZ, -R2 ;  /* 0x000000ffff02a224 */ /* 0x000fe200078e0a02 */
[----:B------:R-:W-:Y:S02]  /*0270*/  @!P1 LOP3.LUT R2, RZ, R4, RZ, 0x33, !PT ;  /* 0x00000004ff029212 */ /* 0x000fe400078e33ff */
[----:B------:R-:W-:-:S03]  /*0280*/  LEA.HI R3, R3, R0, RZ, 0x4 ;  /* 0x0000000003037211 */ /* 0x000fc600078f20ff */
[----:B------:R-:W-:Y:S02]  /*0290*/  IMAD.SHL.U32 R6, R2, 0x8, RZ ;  /* 0x0000000802067824 */ /* 0x000fe400078e00ff */
[----:B------:R-:W-:-:S03]  /*02a0*/  IMAD.MOV R2, RZ, RZ, -R2 ;  /* 0x000000ffff027224 */ /* 0x000fc600078e0a02 */
[----:B------:R-:W-:Y:S01]  /*02b0*/  LEA.HI.SX32 R3, R3, -R6, 0x1c ;  /* 0x8000000603037211 */ /* 0x000fe200078fe2ff */
[----:B------:R-:W-:-:S03]  /*02c0*/  IMAD R4, R4, R2, R5 ;  /* 0x0000000204047224 */ /* 0x000fc600078e0205 */
[----:B------:R-:W-:Y:S02]  /*02d0*/  IMNMX R11, R3, 0x8, PT ;  /* 0x00000008030b7817 */ /* 0x000fe40003800200 */
[----:B------:R-:W-:Y:S02]  /*02e0*/  IABS R9, R4 ;  /* 0x0000000400097213 */ /* 0x000fe40000000000 */
[----:B------:R-:W-:-:S04]  /*02f0*/  IABS R7, R11 ;  /* 0x0000000b00077213 */ /* 0x000fc80000000000 */
[----:B------:R-:W0:Y:S08]  /*0300*/  I2F.RP R0, R7 ;  /* 0x0000000700007306 */ /* 0x000e300000209400 */
[----:B0-----:R-:W0:Y:S02]  /*0310*/  MUFU.RCP R0, R0 ;  /* 0x0000000000007308 */ /* 0x001e240000001000 */
[----:B0-----:R-:W-:-:S06]  /*0320*/  IADD3 R3, R0, 0xffffffe, RZ ;  /* 0x0ffffffe00037810 */ /* 0x001fcc0007ffe0ff */
[----:B------:R-:W0:Y:S02]  /*0330*/  F2I.FTZ.U32.TRUNC.NTZ R3, R3 ;  /* 0x0000000300037305 */ /* 0x000e24000021f000 */
[----:B0-----:R-:W-:-:S04]  /*0340*/  IMAD.MOV R8, RZ, RZ, -R3 ;  /* 0x000000ffff087224 */ /* 0x001fc800078e0a03 */
[----:B------:R-:W-:Y:S01]  /*0350*/  IMAD.MOV.U32 R2, RZ, RZ, R8 ;  /* 0x000000ffff027224 */ /* 0x000fe200078e0008 */
[----:B------:R-:W-:-:S03]  /*0360*/  IABS R8, R11 ;  /* 0x0000000b00087213 */ /* 0x000fc60000000000 */
[----:B------:R-:W-:Y:S02]  /*0370*/  IMAD R5, R2, R7, RZ ;  /* 0x0000000702057224 */ /* 0x000fe400078e02ff */
[----:B------:R-:W-:Y:S02]  /*0380*/  IMAD.MOV.U32 R2, RZ, RZ, RZ ;  /* 0x000000ffff027224 */ /* 0x000fe400078e00ff */
[----:B------:R-:W-:Y:S02]  /*0390*/  IMAD.MOV R0, RZ, RZ, -R8 ;  /* 0x000000ffff007224 */ /* 0x000fe400078e0a08 */
        /* <DEDUP_REMOVED lines=9> */
[----:B------:R-:W-:Y:S02]  /*0430*/  ISETP.GE.AND P2, PT, R0, RZ, PT ;  /* 0x000000ff0000720c */ /* 0x000fe40003f46270 */
[----:B------:R-:W0:Y:S05]  /*0440*/  S2R R0, SR_TID.X ;  /* 0x0000000000007919 */ /* 0x000e2a0000002100 */
[----:B------:R-:W-:Y:S02]  /*0450*/  @P0 IADD3 R2, R2, 0x1, RZ ;  /* 0x0000000102020810 */ /* 0x000fe40007ffe0ff */
[----:B------:R-:W-:-:S03]  /*0460*/  ISETP.GT.AND P0, PT, R31, 0x1f, PT ;  /* 0x0000001f1f00780c */ /* 0x000fc60003f04270 */
[----:B------:R-:W-:-:S04]  /*0470*/  IMAD.MOV.U32 R7, RZ, RZ, R2 ;  /* 0x000000ffff077224 */ /* 0x000fc800078e0002 */
[----:B------:R-:W-:Y:S01]  /*0480*/  @!P2 IMAD.MOV R7, RZ, RZ, -R7 ;  /* 0x000000ffff07a224 */ /* 0x000fe200078e0a07 */
[----:B------:R-:W-:-:S05]  /*0490*/  @!P1 LOP3.LUT R7, RZ, R11, RZ, 0x33, !PT ;  /* 0x0000000bff079212 */ /* 0x000fca00078e33ff */
[----:B------:R-:W-:Y:S01]  /*04a0*/  IMAD.MOV R2, RZ, RZ, -R7 ;  /* 0x000000ffff027224 */ /* 0x000fe200078e0a07 */
[----:B------:R-:W-:Y:S01]  /*04b0*/  @!P0 PRMT R12, RZ, 0x7610, R12 ;  /* 0x00007610ff0c8816 */ /* 0x000fe2000000000c */
[----:B------:R-:W-:Y:S01]  /*04c0*/  IMAD.SHL.U32 R7, R7, 0x20, RZ ;  /* 0x0000002007077824 */ /* 0x000fe200078e00ff */
[----:B------:R-:W-:Y:S01]  /*04d0*/  @!P0 PRMT R14, RZ, 0x7610, R14 ;  /* 0x00007610ff0e8816 */ /* 0x000fe2000000000e */
[----:B------:R-:W-:Y:S01]  /*04e0*/  IMAD R2, R11, R2, R4 ;  /* 0x000000020b027224 */ /* 0x000fe200078e0204 */
[C---:B0-----:R-:W-:Y:S01]  /*04f0*/  LOP3.LUT R3, R0.reuse, 0xf, RZ, 0xc0, !PT ;  /* 0x0000000f00037812 */ /* 0x041fe200078ec0ff */
[----:B------:R-:W-:Y:S01]  /*0500*/  @!P0 IMAD.SHL.U32 R5, R0, 0x20, RZ ;  /* 0x0000002000058824 */ /* 0x000fe200078e00ff */
[----:B------:R-:W-:Y:S01]  /*0510*/  SHF.R.U32.HI R4, RZ, 0x4, R0 ;  /* 0x00000004ff047819 */ /* 0x000fe20000011600 */
[----:B------:R-:W-:Y:S01]  /*0520*/  IMAD.IADD R2, R6, 0x1, R2 ;  /* 0x0000000106027824 */ /* 0x000fe200078e0202 */
[----:B------:R-:W-:Y:S02]  /*0530*/  @!P0 PRMT R12, R12, 0x5410, RZ ;  /* 0x000054100c0c8816 */ /* 0x000fe400000000ff */
[----:B------:R-:W-:Y:S01]  /*0540*/  SGXT.U32 R4, R4, 0x4 ;  /* 0x000000040404781a */ /* 0x000fe20000000000 */
[----:B------:R-:W-:Y:S01]  /*0550*/  IMAD R2, R2, 0x10, R3 ;  /* 0x0000001002027824 */ /* 0x000fe200078e0203 */
[----:B------:R-:W-:-:S02]  /*0560*/  LOP3.LUT R3, R0, 0x1f, RZ, 0xc0, !PT ;  /* 0x0000001f00037812 */ /* 0x000fc400078ec0ff */
[----:B------:R-:W-:Y:S02]  /*0570*/  @!P0 PRMT R14, R14, 0x5410, RZ ;  /* 0x000054100e0e8816 */ /* 0x000fe400000000ff */
[----:B------:R-:W-:Y:S01]  /*0580*/  @!P0 LOP3.LUT R6, R5, 0x60, RZ, 0xc0, !PT ;  /* 0x0000006005068812 */ /* 0x000fe200078ec0ff */
[----:B------:R-:W-:Y:S05]  /*0590*/  @!P0 BRA `(.L_x_0) ;  /* 0x00000bf000008947 */ /* 0x000fea0003800000 */
[----:B------:R-:W-:Y:S01]  /*05a0*/  IABS R6, c[0x0][0x17c] ;  /* 0x00005f0000067a13 */ /* 0x000fe20000000000 */
[C---:B------:R-:W-:Y:S01]  /*05b0*/  IMAD.SHL.U32 R14, R0.reuse, 0x10, RZ ;  /* 0x00000010000e7824 */ /* 0x040fe200078e00ff */
[----:B------:R-:W-:Y:S01]  /*05c0*/  IABS R8, c[0x0][0x178] ;  /* 0x00005e0000087a13 */ /* 0x000fe20000000000 */
[C---:B------:R-:W-:Y:S01]  /*05d0*/  IMAD.SHL.U32 R17, R0.reuse, 0x8, RZ ;  /* 0x0000000800117824 */ /* 0x040fe200078e00ff */
[----:B------:R-:W0:Y:S01]  /*05e0*/  I2F.RP R5, R6 ;  /* 0x0000000600057306 */ /* 0x000e220000209400 */
[----:B------:R-:W-:Y:S01]  /*05f0*/  LOP3.LUT R10, R0, 0xe0, RZ, 0xc0, !PT ;  /* 0x000000e0000a7812 */ /* 0x000fe200078ec0ff */
[----:B------:R-:W-:Y:S01]  /*0600*/  IMAD R35, R4, c[0x0][0x188], RZ ;  /* 0x0000620004237a24 */ /* 0x000fe200078e02ff */
[----:B------:R-:W-:Y:S01]  /*0610*/  IABS R25, R2 ;  /* 0x0000000200197213 */ /* 0x000fe20000000000 */
[----:B------:R-:W-:Y:S01]  /*0620*/  IMAD.MOV.U32 R33, RZ, RZ, c[0x0][0x18c] ;  /* 0x00006300ff217624 */ /* 0x000fe200078e00ff */
[----:B------:R-:W-:Y:S01]  /*0630*/  LEA.HI R20, R10, R7, RZ, 0x1b ;  /* 0x000000070a147211 */ /* 0x000fe200078fd8ff */
[----:B------:R-:W-:Y:S01]  /*0640*/  IMAD.MOV.U32 R32, RZ, RZ, c[0x0][0x188] ;  /* 0x00006200ff207624 */ /* 0x000fe200078e00ff */
[----:B------:R-:W-:Y:S01]  /*0650*/  SHF.R.S32.HI R10, RZ, 0x1f, R31 ;  /* 0x0000001fff0a7819 */ /* 0x000fe2000001141f */
[----:B------:R-:W1:Y:S01]  /*0660*/  I2F.RP R9, R8 ;  /* 0x0000000800097306 */ /* 0x000e620000209400 */
[----:B------:R-:W-:Y:S01]  /*0670*/  IADD3 R22, R20, 0x8, RZ ;  /* 0x0000000814167810 */ /* 0x000fe20007ffe0ff */
[----:B------:R-:W-:Y:S01]  /*0680*/  IMAD R29, R3, c[0x0][0x18c], RZ ;  /* 0x00006300031d7a24 */ /* 0x000fe200078e02ff */
[----:B------:R-:W-:Y:S01]  /*0690*/  LEA.HI R31, R10, R31, RZ, 0x5 ;  /* 0x0000001f0a1f7211 */ /* 0x000fe200078f28ff */
[----:B------:R-:W-:Y:S01]  /*06a0*/  IMAD.MOV.U32 R10, RZ, RZ, RZ ;  /* 0x000000ffff0a7224 */ /* 0x000fe200078e00ff */
[----:B------:R-:W-:Y:S01]  /*06b0*/  IABS R23, R20 ;  /* 0x0000001400177213 */ /* 0x000fe20000000000 */
[----:B------:R-:W-:Y:S01]  /*06c0*/  IMAD.SHL.U32 R33, R33, 0x20, RZ ;  /* 0x0000002021217824 */ /* 0x000fe200078e00ff */
[----:B------:R-:W-:Y:S01]  /*06d0*/  ISETP.GE.AND P1, PT, R20, RZ, PT ;  /* 0x000000ff1400720c */ /* 0x000fe20003f26270 */
[----:B0-----:R-:W0:Y:S01]  /*06e0*/  MUFU.RCP R5, R5 ;  /* 0x0000000500057308 */ /* 0x001e220000001000 */
[----:B------:R-:W-:Y:S01]  /*06f0*/  LOP3.LUT R28, R4, 0x10, RZ, 0xfc, !PT ;  /* 0x00000010041c7812 */ /* 0x000fe200078efcff */
[----:B------:R-:W-:Y:S01]  /*0700*/  IMAD.SHL.U32 R32, R32, 0x20, RZ ;  /* 0x0000002020207824 */ /* 0x000fe200078e00ff */
[----:B------:R-:W-:Y:S01]  /*0710*/  SHF.R.S32.HI R31, RZ, 0x5, R31 ;  /* 0x00000005ff1f7819 */ /* 0x000fe2000001141f */
[----:B------:R-:W-:-:S02]  /*0720*/  ULDC UR4, c[0x0][0x180] ;  /* 0x0000600000047ab9 */ /* 0x000fc40000000800 */
[----:B------:R-:W-:Y:S02]  /*0730*/  IMAD R30, R28, c[0x0][0x188], RZ ;  /* 0x000062001c1e7a24 */ /* 0x000fe400078e02ff */
[----:B-1----:R-:W1:Y:S01]  /*0740*/  MUFU.RCP R9, R9 ;  /* 0x0000000900097308 */ /* 0x002e620000001000 */
[----:B0-----:R-:W-:Y:S02]  /*0750*/  IADD3 R12, R5, 0xffffffe, RZ ;  /* 0x0ffffffe050c7810 */ /* 0x001fe40007ffe0ff */
[----:B------:R-:W-:-:S05]  /*0760*/  IADD3 R5, R20, 0x18, RZ ;  /* 0x0000001814057810 */ /* 0x000fca0007ffe0ff */
[----:B------:R0:W2:Y:S01]  /*0770*/  F2I.FTZ.U32.TRUNC.NTZ R13, R12 ;  /* 0x0000000c000d7305 */ /* 0x0000a2000021f000 */
[----:B------:R-:W-:Y:S02]  /*0780*/  IABS R18, R5 ;  /* 0x0000000500127213 */ /* 0x000fe40000000000 */
[----:B-1----:R-:W-:Y:S02]  /*0790*/  IADD3 R11, R9, 0xffffffe, RZ ;  /* 0x0ffffffe090b7810 */ /* 0x002fe40007ffe0ff */
[----:B------:R-:W-:Y:S02]  /*07a0*/  IADD3 R9, R20, 0x10, RZ ;  /* 0x0000001014097810 */ /* 0x000fe40007ffe0ff */
[----:B------:R-:W-:Y:S01]  /*07b0*/  ISETP.GE.AND P0, PT, R5, RZ, PT ;  /* 0x000000ff0500720c */ /* 0x000fe20003f06270 */
[----:B0-----:R-:W-:Y:S01]  /*07c0*/  IMAD.MOV.U32 R12, RZ, RZ, RZ ;  /* 0x000000ffff0c7224 */ /* 0x001fe200078e00ff */
[----:B------:R-:W0:Y:S01]  /*07d0*/  F2I.FTZ.U32.TRUNC.NTZ R11, R11 ;  /* 0x0000000b000b7305 */ /* 0x000e22000021f000 */
[----:B------:R-:W-:Y:S01]  /*07e0*/  IABS R19, R9 ;  /* 0x0000000900137213 */ /* 0x000fe20000000000 */
[----:B------:R-:W-:Y:S01]  /*07f0*/  IMAD.SHL.U32 R5, R0, 0x20, RZ ;  /* 0x0000002000057824 */ /* 0x000fe200078e00ff */
[----:B------:R-:W-:Y:S01]  /*0800*/  ISETP.GE.AND P2, PT, R9, RZ, PT ;  /* 0x000000ff0900720c */ /* 0x000fe20003f46270 */
[----:B--2---:R-:W-:-:S04]  /*0810*/  IMAD.MOV R15, RZ, RZ, -R13 ;  /* 0x000000ffff0f7224 */ /* 0x004fc800078e0a0d */
[----:B------:R-:W-:-:S04]  /*0820*/  IMAD R15, R15, R6, RZ ;  /* 0x000000060f0f7224 */ /* 0x000fc800078e02ff */
[----:B------:R-:W-:Y:S01]  /*0830*/  IMAD.HI.U32 R15, R13, R15, R12 ;  /* 0x0000000f0d0f7227 */ /* 0x000fe200078e000c */
[----:B------:R-:W-:-:S03]  /*0840*/  LOP3.LUT R12, R14, 0x600, RZ, 0xc0, !PT ;  /* 0x000006000e0c7812 */ /* 0x000fc600078ec0ff */
[----:B0-----:R-:W-:Y:S01]  /*0850*/  IMAD.MOV R21, RZ, RZ, -R11 ;  /* 0x000000ffff157224 */ /* 0x001fe200078e0a0b */
[----:B------:R-:W-:Y:S01]  /*0860*/  LOP3.LUT R12, R12, 0x30, R17, 0xf8, !PT ;  /* 0x000000300c0c7812 */ /* 0x000fe200078ef811 */
[----:B------:R-:W-:-:S04]  /*0870*/  IMAD.HI.U32 R13, R15, R18, RZ ;  /* 0x000000120f0d7227 */ /* 0x000fc800078e00ff */
[----:B------:R-:W-:-:S04]  /*0880*/  IMAD.HI.U32 R16, R15, R19, RZ ;  /* 0x000000130f107227 */ /* 0x000fc800078e00ff */
[----:B------:R-:W-:Y:S02]  /*0890*/  IMAD R21, R21, R8, RZ ;  /* 0x0000000815157224 */ /* 0x000fe400078e02ff */
[----:B------:R-:W-:Y:S02]  /*08a0*/  IMAD.MOV R13, RZ, RZ, -R13 ;  /* 0x000000ffff0d7224 */ /* 0x000fe400078e0a0d */
[----:B------:R-:W-:Y:S02]  /*08b0*/  IMAD.MOV R17, RZ, RZ, -R16 ;  /* 0x000000ffff117224 */ /* 0x000fe400078e0a10 */
[----:B------:R-:W-:-:S04]  /*08c0*/  IMAD.HI.U32 R16, R11, R21, R10 ;  /* 0x000000150b107227 */ /* 0x000fc800078e000a */
[----:B------:R-:W-:Y:S01]  /*08d0*/  IMAD R11, R6, R13, R18 ;  /* 0x0000000d060b7224 */ /* 0x000fe200078e0212 */
[----:B------:R-:W-:Y:S01]  /*08e0*/  IABS R18, R22 ;  /* 0x0000001600127213 */ /* 0x000fe20000000000 */
[----:B------:R-:W-:Y:S02]  /*08f0*/  IMAD.SHL.U32 R21, R0, 0x2, RZ ;  /* 0x0000000200157824 */ /* 0x000fe400078e00ff */
[C---:B------:R-:W-:Y:S01]  /*0900*/  IMAD R13, R6.reuse, R17, R19 ;  /* 0x00000011060d7224 */ /* 0x040fe200078e0213 */
[----:B------:R-:W-:Y:S01]  /*0910*/  SHF.R.U32.HI R17, RZ, 0x2, R0 ;  /* 0x00000002ff117819 */ /* 0x000fe20000011600 */
[----:B------:R-:W-:Y:S01]  /*0920*/  IMAD.HI.U32 R10, R15, R18, RZ ;  /* 0x000000120f0a7227 */ /* 0x000fe200078e00ff */
[----:B------:R-:W-:Y:S02]  /*0930*/  LOP3.LUT R20, R21, 0x1fe, RZ, 0xc0, !PT ;  /* 0x000001fe15147812 */ /* 0x000fe400078ec0ff */
[----:B------:R-:W-:Y:S01]  /*0940*/  ISETP.GT.U32.AND P5, PT, R6, R11, PT ;  /* 0x0000000b0600720c */ /* 0x000fe20003fa4070 */
[----:B------:R-:W-:Y:S01]  /*0950*/  IMAD.HI.U32 R15, R15, R23, RZ ;  /* 0x000000170f0f7227 */ /* 0x000fe200078e00ff */
[----:B------:R-:W-:-:S02]  /*0960*/  LOP3.LUT R20, R20, 0x30, R17, 0x78, !PT ;  /* 0x0000003014147812 */ /* 0x000fc400078e7811 */
[----:B------:R-:W-:Y:S01]  /*0970*/  ISETP.GT.U32.AND P3, PT, R6, R13, PT ;  /* 0x0000000d0600720c */ /* 0x000fe20003f64070 */
[----:B------:R-:W-:Y:S01]  /*0980*/  IMAD.MOV R19, RZ, RZ, -R10 ;  /* 0x000000ffff137224 */ /* 0x000fe200078e0a0a */
[----:B------:R-:W-:Y:S01]  /*0990*/  SHF.R.S32.HI R10, RZ, 0x6, R0 ;  /* 0x00000006ff0a7819 */ /* 0x000fe20000011400 */
[----:B------:R-:W-:-:S03]  /*09a0*/  IMAD.HI.U32 R16, R16, R25, RZ ;  /* 0x0000001910107227 */ /* 0x000fc600078e00ff */
[----:B------:R-:W-:Y:S01]  /*09b0*/  SGXT R10, R10, 0x1 ;  /* 0x000000010a0a781a */ /* 0x000fe20000000200 */
[----:B------:R-:W-:Y:S02]  /*09c0*/  IMAD.MOV R17, RZ, RZ, -R15 ;  /* 0x000000ffff117224 */ /* 0x000fe400078e0a0f */
[----:B------:R-:W-:Y:S01]  /*09d0*/  IMAD R15, R6, R19, R18 ;  /* 0x00000013060f7224 */ /* 0x000fe200078e0212 */
[----:B------:R-:W-:Y:S01]  /*09e0*/  LOP3.LUT R10, R10, 0x90, RZ, 0xc0, !PT ;  /* 0x000000900a0a7812 */ /* 0x000fe200078ec0ff */
[----:B------:R-:W-:Y:S01]  /*09f0*/  IMAD.MOV R16, RZ, RZ, -R16 ;  /* 0x000000ffff107224 */ /* 0x000fe200078e0a10 */
[----:B------:R-:W-:Y:S01]  /*0a00*/  LOP3.LUT R19, R12, 0x30, R21, 0x78, !PT ;  /* 0x000000300c137812 */ /* 0x000fe200078e7815 */
[C---:B------:R-:W-:Y:S01]  /*0a10*/  IMAD R17, R6.reuse, R17, R23 ;  /* 0x0000001106117224 */ /* 0x040fe200078e0217 */
[----:B------:R-:W-:Y:S01]  /*0a20*/  ISETP.GT.U32.AND P4, PT, R6, R15, PT ;  /* 0x0000000f0600720c */ /* 0x000fe20003f84070 */
[----:B------:R-:W-:Y:S01]  /*0a30*/  IMAD R9, R8, R16, R25 ;  /* 0x0000001008097224 */ /* 0x000fe200078e0219 */
[----:B------:R-:W-:Y:S01]  /*0a40*/  SHF.R.S32.HI R16, RZ, 0x2, R0 ;  /* 0x00000002ff107819 */ /* 0x000fe20000011400 */
[--C-:B------:R-:W-:Y:S01]  /*0a50*/  @!P5 IMAD.IADD R11, R11, 0x1, -R6.reuse ;  /* 0x000000010b0bd824 */ /* 0x100fe200078e0a06 */
[----:B------:R-:W-:Y:S01]  /*0a60*/  ISETP.GT.U32.AND P5, PT, R6, R17, PT ;  /* 0x000000110600720c */ /* 0x000fe20003fa4070 */
[----:B------:R-:W-:Y:S01]  /*0a70*/  @!P3 IMAD.IADD R13, R13, 0x1, -R6 ;  /* 0x000000010d0db824 */ /* 0x000fe200078e0a06 */
[----:B------:R-:W-:Y:S01]  /*0a80*/  ISETP.GT.U32.AND P6, PT, R8, R9, PT ;  /* 0x000000090800720c */ /* 0x000fe20003fc4070 */
[----:B------:R-:W-:Y:S01]  /*0a90*/  IMAD.SHL.U32 R18, R0, 0x40, RZ ;  /* 0x0000004000127824 */ /* 0x000fe200078e00ff */
[----:B------:R-:W-:-:S02]  /*0aa0*/  ISETP.GT.U32.AND P3, PT, R6, R11, PT ;  /* 0x0000000b0600720c */ /* 0x000fc40003f64070 */
[----:B------:R-:W-:Y:S02]  /*0ab0*/  SGXT R16, R16, 0x1 ;  /* 0x000000011010781a */ /* 0x000fe40000000200 */
[----:B------:R-:W-:Y:S01]  /*0ac0*/  LOP3.LUT R23, R14, 0x100, RZ, 0xc0, !PT ;  /* 0x000001000e177812 */ /* 0x000fe200078ec0ff */
[--C-:B------:R-:W-:Y:S01]  /*0ad0*/  @!P4 IMAD.IADD R15, R15, 0x1, -R6.reuse ;  /* 0x000000010f0fc824 */ /* 0x100fe200078e0a06 */
[----:B------:R-:W-:Y:S02]  /*0ae0*/  ISETP.GT.U32.AND P4, PT, R6, R13, PT ;  /* 0x0000000d0600720c */ /* 0x000fe40003f84070 */
[----:B------:R-:W-:Y:S01]  /*0af0*/  LOP3.LUT R16, R16, 0x90, RZ, 0xc0, !PT ;  /* 0x0000009010107812 */ /* 0x000fe200078ec0ff */
[----:B------:R-:W-:Y:S01]  /*0b00*/  @!P5 IMAD.IADD R17, R17, 0x1, -R6 ;  /* 0x000000011111d824 */ /* 0x000fe200078e0a06 */
[----:B------:R-:W-:Y:S01]  /*0b10*/  ISETP.GT.U32.AND P5, PT, R6, R15, PT ;  /* 0x0000000f0600720c */ /* 0x000fe20003fa4070 */
[----:B------:R-:W-:Y:S01]  /*0b20*/  @!P6 IMAD.IADD R9, R9, 0x1, -R8 ;  /* 0x000000010909e824 */ /* 0x000fe200078e0a08 */
[----:B------:R-:W-:Y:S01]  /*0b30*/  LOP3.LUT R16, R16, 0x60, R5, 0xf8, !PT ;  /* 0x0000006010107812 */ /* 0x000fe200078ef805 */
[----:B------:R-:W-:Y:S01]  /*0b40*/  @!P3 IMAD.IADD R11, R11, 0x1, -R6 ;  /* 0x000000010b0bb824 */ /* 0x000fe200078e0a06 */
[----:B------:R-:W-:-:S02]  /*0b50*/  ISETP.GT.U32.AND P6, PT, R6, R17, PT ;  /* 0x000000110600720c */ /* 0x000fc40003fc4070 */
[----:B------:R-:W-:Y:S01]  /*0b60*/  ISETP.GT.U32.AND P3, PT, R8, R9, PT ;  /* 0x000000090800720c */ /* 0x000fe20003f64070 */
[----:B------:R-:W-:Y:S01]  /*0b70*/  @!P0 IMAD.MOV R11, RZ, RZ, -R11 ;  /* 0x000000ffff0b8224 */ /* 0x000fe200078e0a0b */
[----:B------:R-:W-:Y:S01]  /*0b80*/  ISETP.NE.AND P0, PT, RZ, c[0x0][0x178], PT ;  /* 0x00005e00ff007a0c */ /* 0x000fe20003f05270 */
[--C-:B------:R-:W-:Y:S01]  /*0b90*/  @!P4 IMAD.IADD R13, R13, 0x1, -R6.reuse ;  /* 0x000000010d0dc824 */ /* 0x100fe200078e0a06 */
[----:B------:R-:W-:Y:S02]  /*0ba0*/  ISETP.GE.AND P4, PT, R22, RZ, PT ;  /* 0x000000ff1600720c */ /* 0x000fe40003f86270 */
[--C-:B------:R-:W-:Y:S01]  /*0bb0*/  LOP3.LUT R16, R16, 0x10, R21.reuse, 0x78, !PT ;  /* 0x0000001010107812 */ /* 0x100fe200078e7815 */
[--C-:B------:R-:W-:Y:S01]  /*0bc0*/  @!P5 IMAD.IADD R15, R15, 0x1, -R6.reuse ;  /* 0x000000010f0fd824 */ /* 0x100fe200078e0a06 */
[----:B------:R-:W-:Y:S01]  /*0bd0*/  LOP3.LUT R21, R10, 0x17e, R21, 0x78, !PT ;  /* 0x0000017e0a157812 */ /* 0x000fe200078e7815 */
[----:B------:R-:W-:Y:S01]  /*0be0*/  @!P2 IMAD.MOV R13, RZ, RZ, -R13 ;  /* 0x000000ffff0da224 */ /* 0x000fe200078e0a0d */
[----:B------:R-:W-:Y:S01]  /*0bf0*/  LEA R34, P2, R35, c[0x0][0x160], 0x1 ;  /* 0x0000580023227a11 */ /* 0x000fe200078408ff */
[----:B------:R-:W-:Y:S01]  /*0c00*/  @!P6 IMAD.IADD R17, R17, 0x1, -R6 ;  /* 0x000000011111e824 */ /* 0x000fe200078e0a06 */
[----:B------:R-:W-:Y:S01]  /*0c10*/  LOP3.LUT R6, RZ, c[0x0][0x17c], RZ, 0x33, !PT ;  /* 0x00005f00ff067a12 */ /* 0x000fe200078e33ff */
[----:B------:R-:W-:Y:S01]  /*0c20*/  @!P3 IMAD.IADD R9, R9, 0x1, -R8 ;  /* 0x000000010909b824 */ /* 0x000fe200078e0a08 */
[----:B------:R-:W-:Y:S01]  /*0c30*/  ISETP.NE.AND P3, PT, RZ, c[0x0][0x17c], PT ;  /* 0x00005f00ff007a0c */ /* 0x000fe20003f65270 */
[----:B------:R-:W-:Y:S01]  /*0c40*/  @!P1 IMAD.MOV R17, RZ, RZ, -R17 ;  /* 0x000000ffff119224 */ /* 0x000fe200078e0a11 */
[----:B------:R-:W-:Y:S01]  /*0c50*/  ISETP.GE.AND P1, PT, R2, RZ, PT ;  /* 0x000000ff0200720c */ /* 0x000fe20003f26270 */
[----:B------:R-:W-:Y:S01]  /*0c60*/  @!P4 IMAD.MOV R15, RZ, RZ, -R15 ;  /* 0x000000ffff0fc224 */ /* 0x000fe200078e0a0f */
[C---:B------:R-:W-:Y:S01]  /*0c70*/  SEL R11, R6.reuse, R11, !P3 ;  /* 0x0000000b060b7207 */ /* 0x040fe20005800000 */
[----:B------:R-:W-:Y:S01]  /*0c80*/  IMAD.IADD R23, R23, 0x1, R16 ;  /* 0x0000000117177824 */ /* 0x000fe200078e0210 */
[----:B------:R-:W-:-:S02]  /*0c90*/  SEL R8, R6, R13, !P3 ;  /* 0x0000000d06087207 */ /* 0x000fc40005800000 */
[C---:B------:R-:W-:Y:S01]  /*0ca0*/  SEL R10, R6.reuse, R15, !P3 ;  /* 0x0000000f060a7207 */ /* 0x040fe20005800000 */
[----:B------:R-:W-:Y:S01]  /*0cb0*/  IMAD R11, R11, c[0x0][0x190], RZ ;  /* 0x000064000b0b7a24 */ /* 0x000fe200078e02ff */
[----:B------:R-:W-:Y:S01]  /*0cc0*/  SEL R17, R6, R17, !P3 ;  /* 0x0000001106117207 */ /* 0x000fe20005800000 */
[----:B------:R-:W-:Y:S01]  /*0cd0*/  IMAD R8, R8, c[0x0][0x190], RZ ;  /* 0x0000640008087a24 */ /* 0x000fe200078e02ff */
[----:B------:R-:W-:Y:S01]  /*0ce0*/  LOP3.LUT R18, R18, 0x1c0, RZ, 0xc0, !PT ;  /* 0x000001c012127812 */ /* 0x000fe200078ec0ff */
[----:B------:R-:W-:Y:S01]  /*0cf0*/  IMAD R27, R10, c[0x0][0x190], RZ ;  /* 0x000064000a1b7a24 */ /* 0x000fe200078e02ff */
[----:B------:R-:W-:Y:S01]  /*0d00*/  LEA.HI.X.SX32 R35, R35, c[0x0][0x164], 0x1, P2 ;  /* 0x0000590023237a11 */ /* 0x000fe200010f0eff */
[----:B------:R-:W-:Y:S01]  /*0d10*/  @!P1 IMAD.MOV R9, RZ, RZ, -R9 ;  /* 0x000000ffff099224 */ /* 0x000fe200078e0a09 */
[----:B------:R-:W-:Y:S01]  /*0d20*/  @!P0 LOP3.LUT R9, RZ, c[0x0][0x178], RZ, 0x33, !PT ;  /* 0x00005e00ff098a12 */ /* 0x000fe200078e33ff */
[----:B------:R-:W-:Y:S01]  /*0d30*/  IMAD R17, R17, c[0x0][0x190], RZ ;  /* 0x0000640011117a24 */ /* 0x000fe200078e02ff */
[----:B------:R-:W-:Y:S01]  /*0d40*/  LEA R40, P0, R11, c[0x0][0x168], 0x1 ;  /* 0x00005a000b287a11 */ /* 0x000fe200078008ff */
[----:B------:R-:W-:Y:S01]  /*0d50*/  IMAD.IADD R22, R18, 0x1, R19 ;  /* 0x0000000112167824 */ /* 0x000fe200078e0213 */
[----:B------:R-:W-:Y:S01]  /*0d60*/  LEA R36, P4, R30, c[0x0][0x160], 0x1 ;  /* 0x000058001e247a11 */ /* 0x000fe200078808ff */
[----:B------:R-:W-:Y:S01]  /*0d70*/  IMAD R9, R9, c[0x0][0x184], RZ ;  /* 0x0000610009097a24 */ /* 0x000fe200078e02ff */
[----:B------:R-:W-:Y:S01]  /*0d80*/  LEA R38, P1, R8, c[0x0][0x168], 0x1 ;  /* 0x00005a0008267a11 */ /* 0x000fe200078208ff */
[----:B------:R-:W-:Y:S01]  /*0d90*/  CS2R R12, SRZ ;  /* 0x00000000000c7805 */ /* 0x000fe2000001ff00 */
[----:B------:R-:W-:Y:S01]  /*0da0*/  LEA R26, P2, R27, c[0x0][0x168], 0x1 ;  /* 0x00005a001b1a7a11 */ /* 0x000fe200078408ff */
[----:B------:R-:W-:Y:S01]  /*0db0*/  CS2R R14, SRZ ;  /* 0x00000000000e7805 */ /* 0x000fe2000001ff00 */
[----:B------:R-:W-:Y:S01]  /*0dc0*/  LEA R10, P3, R17, c[0x0][0x168], 0x1 ;  /* 0x00005a00110a7a11 */ /* 0x000fe200078608ff */
[----:B------:R-:W-:Y:S01]  /*0dd0*/  IMAD.WIDE R42, R9, 0x2, RZ ;  /* 0x00000002092a7825 */ /* 0x000fe200078e02ff */
[----:B------:R-:W-:-:S02]  /*0de0*/  LEA.HI.X.SX32 R41, R11, c[0x0][0x16c], 0x1, P0 ;  /* 0x00005b000b297a11 */ /* 0x000fc400000f0eff */
[----:B------:R-:W-:Y:S02]  /*0df0*/  LOP3.LUT R6, R5, 0x60, RZ, 0xc0, !PT ;  /* 0x0000006005067812 */ /* 0x000fe400078ec0ff */
[----:B------:R-:W-:Y:S02]  /*0e00*/  LEA.HI.X.SX32 R30, R30, c[0x0][0x164], 0x1, P4 ;  /* 0x000059001e1e7a11 */ /* 0x000fe400020f0eff */
[----:B------:R-:W-:Y:S02]  /*0e10*/  LEA.HI.X.SX32 R39, R8, c[0x0][0x16c], 0x1, P1 ;  /* 0x00005b0008277a11 */ /* 0x000fe400008f0eff */
[----:B------:R-:W-:Y:S02]  /*0e20*/  LEA.HI.X.SX32 R27, R27, c[0x0][0x16c], 0x1, P2 ;  /* 0x00005b001b1b7a11 */ /* 0x000fe400010f0eff */
[----:B------:R-:W-:Y:S02]  /*0e30*/  LEA.HI.X.SX32 R11, R17, c[0x0][0x16c], 0x1, P3 ;  /* 0x00005b00110b7a11 */ /* 0x000fe400018f0eff */
.L_x_1:
[----:B------:R-:W-:Y:S02]  /*0e40*/  ISETP.GE.AND P3, PT, R28, UR4, PT ;  /* 0x000000041c007c0c */ /* 0x000fe4000bf66270 */
[----:B------:R-:W-:-:S02]  /*0e50*/  ISETP.GE.AND P0, PT, R4, UR4, PT ;  /* 0x0000000404007c0c */ /* 0x000fc4000bf06270 */
[C---:B------:R-:W-:Y:S02]  /*0e60*/  IADD3 R8, P1, R42.reuse, R36, RZ ;  /* 0x000000242a087210 */ /* 0x040fe40007f3e0ff */
[----:B------:R-:W-:Y:S02]  /*0e70*/  IADD3 R24, P2, R42, R34, RZ ;  /* 0x000000222a187210 */ /* 0x000fe40007f5e0ff */
[----:B------:R-:W-:Y:S01]  /*0e80*/  PRMT R37, RZ, 0x7610, R37 ;  /* 0x00007610ff257816 */ /* 0x000fe20000000025 */
[C---:B------:R-:W-:Y:S01]  /*0e90*/  IMAD.X R9, R43.reuse, 0x1, R30, P1 ;  /* 0x000000012b097824 */ /* 0x040fe200008e061e */
[----:B------:R-:W-:Y:S01]  /*0ea0*/  PRMT R18, RZ, 0x7610, R18 ;  /* 0x00007610ff127816 */ /* 0x000fe20000000012 */
[----:B------:R-:W-:Y:S01]  /*0eb0*/  IMAD.X R25, R43, 0x1, R35, P2 ;  /* 0x000000012b197824 */ /* 0x000fe200010e0623 */
[----:B------:R-:W-:Y:S02]  /*0ec0*/  ISETP.GE.AND P4, PT, R3, UR4, PT ;  /* 0x0000000403007c0c */ /* 0x000fe4000bf86270 */
[----:B------:R0:W2:Y:S04]  /*0ed0*/  @!P3 LDG.E.U16 R37, [R8.64] ;  /* 0x000000060825b981 */ /* 0x0000a8000c1e1500 */
[----:B------:R1:W3:Y:S01]  /*0ee0*/  @!P0 LDG.E.U16 R18, [R24.64] ;  /* 0x0000000618128981 */ /* 0x0002e2000c1e1500 */
[----:B------:R-:W-:-:S03]  /*0ef0*/  PRMT R19, RZ, 0x7610, R19 ;  /* 0x00007610ff137816 */ /* 0x000fc60000000013 */
[----:B------:R-:W-:Y:S01]  /*0f00*/  BAR.SYNC.DEFER_BLOCKING 0x0 ;  /* 0x0000000000007b1d */ /* 0x000fe20000010000 */
[----:B-1----:R-:W-:Y:S02]  /*0f10*/  IMAD.MOV.U32 R24, RZ, RZ, R10 ;  /* 0x000000ffff187224 */ /* 0x002fe400078e000a */
[----:B------:R-:W-:-:S04]  /*0f20*/  IMAD.MOV.U32 R25, RZ, RZ, R11 ;  /* 0x000000ffff197224 */ /* 0x000fc800078e000b */
[----:B------:R-:W-:-:S04]  /*0f30*/  IMAD.WIDE R10, R29, 0x2, R24 ;  /* 0x000000021d0a7825 */ /* 0x000fc800078e0218 */
[C---:B0-----:R-:W-:Y:S01]  /*0f40*/  IMAD.WIDE R8, R29.reuse, 0x2, R38 ;  /* 0x000000021d087825 */ /* 0x041fe200078e0226 */
[----:B------:R0:W4:Y:S03]  /*0f50*/  @!P4 LDG.E.U16 R19, [R10.64] ;  /* 0x000000060a13c981 */ /* 0x000126000c1e1500 */
[----:B------:R-:W-:Y:S01]  /*0f60*/  IMAD.WIDE R16, R29, 0x2, R26 ;  /* 0x000000021d107825 */ /* 0x000fe200078e021a */
[----:B0-----:R-:W-:-:S03]  /*0f70*/  PRMT R10, RZ, 0x7610, R10 ;  /* 0x00007610ff0a7816 */ /* 0x001fc6000000000a */
[----:B------:R-:W-:Y:S01]  /*0f80*/  IMAD.WIDE R44, R29, 0x2, R40 ;  /* 0x000000021d2c7825 */ /* 0x000fe200078e0228 */
[----:B------:R-:W-:Y:S02]  /*0f90*/  PRMT R11, RZ, 0x7610, R11 ;  /* 0x00007610ff0b7816 */ /* 0x000fe4000000000b */
[----:B------:R0:W5:Y:S04]  /*0fa0*/  @!P4 LDG.E.U16 R10, [R8.64] ;  /* 0x00000006080ac981 */ /* 0x000168000c1e1500 */
[----:B------:R-:W5:Y:S01]  /*0fb0*/  @!P4 LDG.E.U16 R11, [R16.64] ;  /* 0x00000006100bc981 */ /* 0x000f62000c1e1500 */
[----:B0-----:R-:W-:-:S06]  /*0fc0*/  PRMT R9, RZ, 0x7610, R9 ;  /* 0x00007610ff097816 */ /* 0x001fcc0000000009 */
[----:B------:R-:W5:Y:S01]  /*0fd0*/  @!P4 LDG.E.U16 R9, [R44.64] ;  /* 0x000000062c09c981 */ /* 0x000f62000c1e1500 */
[----:B------:R-:W-:-:S04]  /*0fe0*/  IADD3 R31, R31, -0x1, RZ ;  /* 0xffffffff1f1f7810 */ /* 0x000fc80007ffe0ff */
[----:B------:R-:W-:Y:S01]  /*0ff0*/  ISETP.NE.U32.AND P0, PT, R31, RZ, PT ;  /* 0x000000ff1f00720c */ /* 0x000fe20003f05070 */
[----:B------:R-:W-:Y:S01]  /*1000*/  IMAD.WIDE R24, R33, 0x2, R24 ;  /* 0x0000000221187825 */ /* 0x000fe200078e0218 */
[----:B------:R-:W-:-:S03]  /*1010*/  UIADD3 UR4, UR4, -0x20, URZ ;  /* 0xffffffe004047890 */ /* 0x000fc6000fffe03f */
[----:B------:R-:W-:-:S04]  /*1020*/  IMAD.WIDE R40, R33, 0x2, R40 ;  /* 0x0000000221287825 */ /* 0x000fc800078e0228 */
[----:B------:R-:W-:-:S04]  /*1030*/  IMAD.WIDE R38, R33, 0x2, R38 ;  /* 0x0000000221267825 */ /* 0x000fc800078e0226 */
[----:B------:R-:W-:-:S04]  /*1040*/  IMAD.WIDE R26, R33, 0x2, R26 ;  /* 0x00000002211a7825 */ /* 0x000fc800078e021a */
[----:B------:R-:W-:Y:S01]  /*1050*/  IMAD.WIDE R42, R32, 0x2, R42 ;  /* 0x00000002202a7825 */ /* 0x000fe200078e022a */
[----:B--2---:R-:W-:Y:S04]  /*1060*/  STS.U16 [R21+0xa00], R37 ;  /* 0x000a002515007388 */ /* 0x004fe80000000400 */
[----:B---3--:R-:W-:Y:S04]  /*1070*/  STS.U16 [R21+0x800], R18 ;  /* 0x0008001215007388 */ /* 0x008fe80000000400 */
[----:B----4-:R-:W-:Y:S04]  /*1080*/  STS.U16 [R20], R19 ;  /* 0x0000001314007388 */ /* 0x010fe80000000400 */
[----:B-----5:R-:W-:Y:S04]  /*1090*/  STS.U16 [R20+0x400], R10 ;  /* 0x0004000a14007388 */ /* 0x020fe80000000400 */
[----:B------:R-:W-:Y:S04]  /*10a0*/  STS.U16 [R20+0x200], R11 ;  /* 0x0002000b14007388 */ /* 0x000fe80000000400 */
[----:B------:R-:W-:Y:S04]  /*10b0*/  STS.U16 [R20+0x600], R9 ;  /* 0x0006000914007388 */ /* 0x000fe80000000400 */
[----:B------:R-:W-:Y:S06]  /*10c0*/  BAR.SYNC.DEFER_BLOCKING 0x0 ;  /* 0x0000000000007b1d */ /* 0x000fec0000010000 */
[----:B------:R-:W-:Y:S04]  /*10d0*/  LDSM.16.MT88.4 R16, [R23+0x800] ;  /* 0x000800001710783b */ /* 0x000fe80000004200 */
[----:B------:R-:W0:Y:S02]  /*10e0*/  LDSM.16.M88.4 R8, [R22] ;  /* 0x000000001608783b */ /* 0x000e240000000200 */
[----:B0-----:R-:W-:Y:S02]  /*10f0*/  HMMA.16816.F32.BF16 R12, R16, R8, R12 ;  /* 0x00000008100c723c */ /* 0x001fe4000004180c */
[----:B------:R-:W0:Y:S11]  /*1100*/  LDSM.16.MT88.4 R16, [R23+0xa00] ;  /* 0x000a00001710783b */ /* 0x000e360000004200 */
[----:B------:R-:W-:Y:S11]  /*1110*/  @!UPT UIADD3 URZ, URZ, URZ, URZ ;  /* 0x0000003f3f3ff290 */ /* 0x000ff6000fffe03f */
[----:B0-----:R-:W-:Y:S07]  /*1120*/  HMMA.16816.F32.BF16 R12, R16, R10, R12 ;  /* 0x0000000a100c723c */ /* 0x001fee000004180c */
[----:B------:R-:W-:Y:S02]  /*1130*/  IMAD.MOV.U32 R10, RZ, RZ, R24 ;  /* 0x000000ffff0a7224 */ /* 0x000fe400078e0018 */
[----:B------:R-:W-:Y:S01]  /*1140*/  IMAD.MOV.U32 R11, RZ, RZ, R25 ;  /* 0x000000ffff0b7224 */ /* 0x000fe200078e0019 */
[----:B------:R-:W-:Y:S05]  /*1150*/  @P0 BRA `(.L_x_1) ;  /* 0xfffffce000000947 */ /* 0x000fea000383ffff */
[----:B------:R-:W-:-:S09]  /*1160*/  NOP ;  /* 0x0000000000007918 */ /* 0x000fd20000000000 */
[----:B------:R-:W-:Y:S02]  /*1170*/  F2FP.BF16.PACK_AB R14, R15, R14 ;  /* 0x0000000e0f0e723e */ /* 0x000fe400000010ff */
[----:B------:R-:W-:-:S07]  /*1180*/  F2FP.BF16.PACK_AB R12, R13, R12 ;  /* 0x0000000c0d0c723e */ /* 0x000fce00000010ff */
.L_x_0:
[----:B------:R-:W-:Y:S01]  /*1190*/  SHF.R.U32.HI R8, RZ, 0x5, R0 ;  /* 0x00000005ff087819 */ /* 0x000fe20000011600 */
[----:B------:R-:W-:Y:S01]  /*11a0*/  BAR.SYNC.DEFER_BLOCKING 0x0 ;  /* 0x0000000000007b1d */ /* 0x000fe20000010000 */
[----:B------:R-:W-:Y:S01]  /*11b0*/  LOP3.LUT R10, R5, 0x300, RZ, 0xc0, !PT ;  /* 0x00000300050a7812 */ /* 0x000fe200078ec0ff */
[----:B------:R-:W-:Y:S01]  /*11c0*/  IMAD.SHL.U32 R5, R0, 0x4, RZ ;  /* 0x0000000400057824 */ /* 0x000fe200078e00ff */
[----:B------:R-:W-:-:S02]  /*11d0*/  LOP3.LUT R9, R8, 0x2, RZ, 0xc0, !PT ;  /* 0x0000000208097812 */ /* 0x000fc400078ec0ff */
[----:B------:R-:W-:Y:S01]  /*11e0*/  PRMT R13, R12, 0x7632, R13 ;  /* 0x000076320c0d7816 */ /* 0x000fe2000000000d */
[----:B------:R-:W-:Y:S01]  /*11f0*/  IMAD R3, R3, 0x4, R10 ;  /* 0x0000000403037824 */ /* 0x000fe200078e020a */
[--C-:B------:R-:W-:Y:S02]  /*1200*/  LOP3.LUT R8, R9, 0x1c, R0.reuse, 0xf8, !PT ;  /* 0x0000001c09087812 */ /* 0x100fe400078ef800 */
[----:B------:R-:W-:Y:S02]  /*1210*/  PRMT R15, R14, 0x7632, R15 ;  /* 0x000076320e0f7816 */ /* 0x000fe4000000000f */
[----:B------:R-:W-:Y:S02]  /*1220*/  LOP3.LUT R5, R8, 0x80, R5, 0xf8, !PT ;  /* 0x0000008008057812 */ /* 0x000fe400078ef805 */
[----:B------:R-:W-:Y:S01]  /*1230*/  LOP3.LUT R11, R3, 0xe0, R0, 0x78, !PT ;  /* 0x000000e0030b7812 */ /* 0x000fe200078e7800 */
[----:B------:R-:W-:Y:S01]  /*1240*/  IMAD R3, R2, c[0x0][0x194], RZ ;  /* 0x0000650002037a24 */ /* 0x000fe200078e02ff */
[----:B------:R-:W-:-:S02]  /*1250*/  LOP3.LUT R6, R5, R6, RZ, 0xfc, !PT ;  /* 0x0000000605067212 */ /* 0x000fc400078efcff */
[C---:B------:R-:W-:Y:S02]  /*1260*/  LOP3.LUT R0, R7.reuse, R4, RZ, 0xfc, !PT ;  /* 0x0000000407007212 */ /* 0x040fe400078efcff */
[C---:B------:R-:W-:Y:S02]  /*1270*/  LOP3.LUT R8, R6.reuse, 0x40, RZ, 0x3c, !PT ;  /* 0x0000004006087812 */ /* 0x040fe400078e3cff */
[----:B------:R-:W-:Y:S01]  /*1280*/  LOP3.LUT R9, R6, 0x20, RZ, 0x3c, !PT ;  /* 0x0000002006097812 */ /* 0x000fe200078e3cff */
[----:B------:R-:W-:Y:S01]  /*1290*/  IMAD R5, R0, c[0x0][0x198], RZ ;  /* 0x0000660000057a24 */ /* 0x000fe200078e02ff */
[----:B------:R-:W-:Y:S01]  /*12a0*/  LOP3.LUT R10, R6, 0x60, RZ, 0x3c, !PT ;  /* 0x00000060060a7812 */ /* 0x000fe200078e3cff */
[----:B------:R0:W-:Y:S01]  /*12b0*/  STS.U16 [R6], R12 ;  /* 0x0000000c06007388 */ /* 0x0001e20000000400 */
[----:B------:R-:W-:Y:S02]  /*12c0*/  ISETP.GE.AND P0, PT, R2, c[0x0][0x178], PT ;  /* 0x00005e0002007a0c */ /* 0x000fe40003f06270 */
[----:B------:R-:W-:Y:S01]  /*12d0*/  LOP3.LUT R4, R7, 0x10, R4, 0xfe, !PT ;  /* 0x0000001007047812 */ /* 0x000fe200078efe04 */
[----:B------:R-:W-:Y:S01]  /*12e0*/  STS.U16 [R8+0x200], R13 ;  /* 0x0002000d08007388 */ /* 0x000fe20000000400 */
[----:B------:R-:W-:-:S02]  /*12f0*/  ISETP.LT.AND P1, PT, R0, c[0x0][0x17c], !P0 ;  /* 0x00005f0000007a0c */ /* 0x000fc40004721270 */
[C---:B------:R-:W-:Y:S01]  /*1300*/  ISETP.LT.AND P0, PT, R4.reuse, c[0x0][0x17c], !P0 ;  /* 0x00005f0004007a0c */ /* 0x040fe20004701270 */
[----:B------:R-:W-:Y:S01]  /*1310*/  STS.U16 [R9+0x100], R14 ;  /* 0x0001000e09007388 */ /* 0x000fe20000000400 */
[----:B------:R-:W-:Y:S01]  /*1320*/  IMAD R0, R4, c[0x0][0x198], RZ ;  /* 0x0000660004007a24 */ /* 0x000fe200078e02ff */
[C---:B0-----:R-:W-:Y:S02]  /*1330*/  LEA R6, P2, R3.reuse, c[0x0][0x170], 0x1 ;  /* 0x00005c0003067a11 */ /* 0x041fe400078408ff */
[----:B------:R-:W-:Y:S02]  /*1340*/  STS.U16 [R10+0x300], R15 ;  /* 0x0003000f0a007388 */ /* 0x000fe40000000400 */
[----:B------:R-:W-:Y:S02]  /*1350*/  LEA.HI.X.SX32 R7, R3, c[0x0][0x174], 0x1, P2 ;  /* 0x00005d0003077a11 */ /* 0x000fe400010f0eff */
[----:B------:R-:W-:Y:S01]  /*1360*/  BAR.SYNC.DEFER_BLOCKING 0x0 ;  /* 0x0000000000007b1d */ /* 0x000fe20000010000 */
[----:B------:R-:W-:-:S02]  /*1370*/  LEA R2, P2, R5, R6, 0x1 ;  /* 0x0000000605027211 */ /* 0x000fc400078408ff */
[C---:B------:R-:W-:Y:S02]  /*1380*/  LEA R4, P3, R0.reuse, R6, 0x1 ;  /* 0x0000000600047211 */ /* 0x040fe400078608ff */
[-C--:B------:R-:W-:Y:S02]  /*1390*/  LEA.HI.X.SX32 R3, R5, R7.reuse, 0x1, P2 ;  /* 0x0000000705037211 */ /* 0x080fe400010f0eff */
[----:B------:R-:W-:Y:S01]  /*13a0*/  LEA.HI.X.SX32 R5, R0, R7, 0x1, P3 ;  /* 0x0000000700057211 */ /* 0x000fe200018f0eff */
[----:B------:R-:W0:Y:S04]  /*13b0*/  LDS R11, [R11] ;  /* 0x000000000b0b7984 */ /* 0x000e280000000800 */
[----:B0-----:R0:W-:Y:S01]  /*13c0*/  @P1 STG.E.U16 [R2.64], R11 ;  /* 0x0000000b02001986 */ /* 0x0011e2000c101506 */
[----:B------:R-:W-:Y:S05]  /*13d0*/  @!P0 EXIT ;  /* 0x000000000000894d */ /* 0x000fea0003800000 */
[----:B0-----:R-:W-:-:S05]  /*13e0*/  PRMT R2, R11, 0x7632, R2 ;  /* 0x000076320b027816 */ /* 0x001fca0000000002 */
[----:B------:R-:W-:Y:S01]  /*13f0*/  STG.E.U16 [R4.64], R2 ;  /* 0x0000000204007986 */ /* 0x000fe2000c101506 */
[----:B------:R-:W-:Y:S05]  /*1400*/  EXIT ;  /* 0x000000000000794d */ /* 0x000fea0003800000 */
.L_x_2:
[----:B------:R-:W-:-:S00]  /*1410*/  BRA `(.L_x_2) ;  /* 0xfffffff000007947 */ /* 0x000fc0000383ffff */
[----:B------:R-:W-:-:S00]  /*1420*/  NOP ;  /* 0x0000000000007918 */ /* 0x000fc00000000000 */
        /* <DEDUP_REMOVED lines=13> */
.L_x_3:


//--------------------- .nv.shared.matmul_kernel  --------------------------
	.section	.nv.shared.matmul_kernel,"aw",@nobits
	.sectionflags	@""
	.align	16
